//
// Generated by NVIDIA NVVM Compiler
//
// Compiler Build ID: CL-36424714
// Cuda compilation tools, release 13.0, V13.0.88
// Based on NVVM 20.0.0
//

.version 9.0
.target sm_100
.address_size 64

	// .globl	_Z7vectsumPiS_S_

.visible .entry _Z7vectsumPiS_S_(
	.param .u64 .ptr .align 1 _Z7vectsumPiS_S__param_0,
	.param .u64 .ptr .align 1 _Z7vectsumPiS_S__param_1,
	.param .u64 .ptr .align 1 _Z7vectsumPiS_S__param_2
)
{
	.reg .b32 	%r<8>;
	.reg .b64 	%rd<11>;

	ld.param.u64 	%rd1, [_Z7vectsumPiS_S__param_0];
	ld.param.u64 	%rd2, [_Z7vectsumPiS_S__param_1];
	ld.param.u64 	%rd3, [_Z7vectsumPiS_S__param_2];
	cvta.to.global.u64 	%rd4, %rd3;
	cvta.to.global.u64 	%rd5, %rd2;
	cvta.to.global.u64 	%rd6, %rd1;
	mov.u32 	%r1, %ctaid.x;
	mov.u32 	%r2, %ntid.x;
	mov.u32 	%r3, %tid.x;
	mad.lo.s32 	%r4, %r1, %r2, %r3;
	mul.wide.s32 	%rd7, %r4, 4;
	add.s64 	%rd8, %rd6, %rd7;
	ld.global.u32 	%r5, [%rd8];
	add.s64 	%rd9, %rd5, %rd7;
	ld.global.u32 	%r6, [%rd9];
	add.s32 	%r7, %r6, %r5;
	add.s64 	%rd10, %rd4, %rd7;
	st.global.u32 	[%rd10], %r7;
	ret;

}


// ===== COMPILED SASS (sm_100) =====

	.target	sm_100

	.elftype	@"ET_EXEC"


//--------------------- .note.nv.tkinfo           --------------------------
	.section	.note.nv.tkinfo,"",@"SHT_NOTE"
	.sectionflags	@"SHF_NOTE_NV_TKINFO"
	.tkinfo
        /*0018*/ 	.word	0x00000002
        /*0030*/ 	.string	""
        /*0030*/ 	.string	"ptxas"
        /*0030*/ 	.string	"Cuda compilation tools, release 13.0, V13.0.88"
        /*0030*/ 	.string	"Build cuda_13.0.r13.0/compiler.36424714_0"
        /*0030*/ 	.string	"-arch sm_100 -m 64 "



//--------------------- .note.nv.cuinfo           --------------------------
	.section	.note.nv.cuinfo,"",@"SHT_NOTE"
	.sectionflags	@"SHF_NOTE_NV_CUINFO"
        /*0018*/ 	.short	0x0002
        /*001a*/ 	.short	0x0064
        /*001c*/ 	.short	0x0082
	.zero		2


//--------------------- .nv.info                  --------------------------
	.section	.nv.info,"",@"SHT_CUDA_INFO"
	.align	4


	//----- nvinfo : EIATTR_REGCOUNT
	.align		4
        /*0000*/ 	.byte	0x04, 0x2f
        /*0002*/ 	.short	(.L_1 - .L_0)
	.align		4
.L_0:
        /*0004*/ 	.word	index@(_Z7vectsumPiS_S_)
        /*0008*/ 	.word	0x0000000c


	//----- nvinfo : EIATTR_FRAME_SIZE
	.align		4
.L_1:
        /*000c*/ 	.byte	0x04, 0x11
        /*000e*/ 	.short	(.L_3 - .L_2)
	.align		4
.L_2:
        /*0010*/ 	.word	index@(_Z7vectsumPiS_S_)
        /*0014*/ 	.word	0x00000000


	//----- nvinfo : EIATTR_MIN_STACK_SIZE
	.align		4
.L_3:
        /*0018*/ 	.byte	0x04, 0x12
        /*001a*/ 	.short	(.L_5 - .L_4)
	.align		4
.L_4:
        /*001c*/ 	.word	index@(_Z7vectsumPiS_S_)
        /*0020*/ 	.word	0x00000000
.L_5:


//--------------------- .nv.compat                --------------------------
	.section	.nv.compat,"",@"SHT_CUDA_COMPAT_INFO"
	.align	4
        /*0000*/ 	.byte	0x02, 0x09, 0x00, 0x00, 0x02, 0x02, 0x01, 0x00, 0x02, 0x05, 0x05, 0x00, 0x03, 0x07, 0x01, 0x01
        /*0010*/ 	.byte	0x02, 0x03, 0x00, 0x00, 0x02, 0x06, 0x01, 0x00, 0x04, 0x0b, 0x08, 0x00, 0x09, 0x00, 0x00, 0x00
        /*0020*/ 	.byte	0x00, 0x00, 0x00, 0x00


//--------------------- .nv.info._Z7vectsumPiS_S_ --------------------------
	.section	.nv.info._Z7vectsumPiS_S_,"",@"SHT_CUDA_INFO"
	.sectionflags	@""
	.align	4


	//----- nvinfo : EIATTR_CUDA_API_VERSION
	.align		4
        /*0000*/ 	.byte	0x04, 0x37
        /*0002*/ 	.short	(.L_7 - .L_6)
.L_6:
        /*0004*/ 	.word	0x00000082


	//----- nvinfo : EIATTR_KPARAM_INFO
	.align		4
.L_7:
        /*0008*/ 	.byte	0x04, 0x17
        /*000a*/ 	.short	(.L_9 - .L_8)
.L_8:
        /*000c*/ 	.word	0x00000000
        /*0010*/ 	.short	0x0002
        /*0012*/ 	.short	0x0010
        /*0014*/ 	.byte	0x00, 0xf5, 0x21, 0x00


	//----- nvinfo : EIATTR_KPARAM_INFO
	.align		4
.L_9:
        /*0018*/ 	.byte	0x04, 0x17
        /*001a*/ 	.short	(.L_11 - .L_10)
.L_10:
        /*001c*/ 	.word	0x00000000
        /*0020*/ 	.short	0x0001
        /*0022*/ 	.short	0x0008
        /*0024*/ 	.byte	0x00, 0xf5, 0x21, 0x00


	//----- nvinfo : EIATTR_KPARAM_INFO
	.align		4
.L_11:
        /*0028*/ 	.byte	0x04, 0x17
        /*002a*/ 	.short	(.L_13 - .L_12)
.L_12:
        /*002c*/ 	.word	0x00000000
        /*0030*/ 	.short	0x0000
        /*0032*/ 	.short	0x0000
        /*0034*/ 	.byte	0x00, 0xf5, 0x21, 0x00


	//----- nvinfo : EIATTR_SPARSE_MMA_MASK
	.align		4
.L_13:
        /*0038*/ 	.byte	0x03, 0x50
        /*003a*/ 	.short	0x0000


	//----- nvinfo : EIATTR_MAXREG_COUNT
	.align		4
        /*003c*/ 	.byte	0x03, 0x1b
        /*003e*/ 	.short	0x00ff


	//----- nvinfo : EIATTR_MERCURY_ISA_VERSION
	.align		4
        /*0040*/ 	.byte	0x03, 0x5f
        /*0042*/ 	.short	0x0101


	//----- nvinfo : EIATTR_VRC_CTA_INIT_COUNT
	.align		4
        /*0044*/ 	.byte	0x02, 0x4a
	.zero		1
	.zero		1


	//----- nvinfo : EIATTR_EXIT_INSTR_OFFSETS
	.align		4
        /*0048*/ 	.byte	0x04, 0x1c
        /*004a*/ 	.short	(.L_15 - .L_14)


	//   ....[0]....
.L_14:
        /*004c*/ 	.word	0x00000100


	//----- nvinfo : EIATTR_CBANK_PARAM_SIZE
	.align		4
.L_15:
        /*0050*/ 	.byte	0x03, 0x19
        /*0052*/ 	.short	0x0018


	//----- nvinfo : EIATTR_PARAM_CBANK
	.align		4
        /*0054*/ 	.byte	0x04, 0x0a
        /*0056*/ 	.short	(.L_17 - .L_16)
	.align		4
.L_16:
        /*0058*/ 	.word	index@(.nv.constant0._Z7vectsumPiS_S_)
        /*005c*/ 	.short	0x0380
        /*005e*/ 	.short	0x0018


	//----- nvinfo : EIATTR_SW_WAR
	.align		4
.L_17:
        /*0060*/ 	.byte	0x04, 0x36
        /*0062*/ 	.short	(.L_19 - .L_18)
.L_18:
        /*0064*/ 	.word	0x00000008
.L_19:


//--------------------- .nv.callgraph             --------------------------
	.section	.nv.callgraph,"",@"SHT_CUDA_CALLGRAPH"
	.align	4
	.sectionentsize	8
	.align		4
        /*0000*/ 	.word	0x00000000
	.align		4
        /*0004*/ 	.word	0xffffffff
	.align		4
        /*0008*/ 	.word	0x00000000
	.align		4
        /*000c*/ 	.word	0xfffffffe
	.align		4
        /*0010*/ 	.word	0x00000000
	.align		4
        /*0014*/ 	.word	0xfffffffd
	.align		4
        /*0018*/ 	.word	0x00000000
	.align		4
        /*001c*/ 	.word	0xfffffffc


//--------------------- .text._Z7vectsumPiS_S_    --------------------------
	.section	.text._Z7vectsumPiS_S_,"ax",@progbits
	.align	128
        .global         _Z7vectsumPiS_S_
        .type           _Z7vectsumPiS_S_,@function
        .size           _Z7vectsumPiS_S_,(.L_x_1 - _Z7vectsumPiS_S_)
        .other          _Z7vectsumPiS_S_,@"STO_CUDA_ENTRY STV_DEFAULT"
_Z7vectsumPiS_S_:
.text._Z7vectsumPiS_S_:
[----:B------:R-:W-:Y:S01]  /*0000*/  LDC R1, c[0x0][0x37c] ;  /* 0x0000df00ff017b82 */ /* 0x000fe20000000800 */
[----:B------:R-:W0:Y:S07]  /*0010*/  S2R R0, SR_TID.X ;  /* 0x0000000000007919 */ /* 0x000e2e0000002100 */
[----:B------:R-:W0:Y:S01]  /*0020*/  S2UR UR6, SR_CTAID.X ;  /* 0x00000000000679c3 */ /* 0x000e220000002500 */
[----:B------:R-:W1:Y:S07]  /*0030*/  LDCU.64 UR4, c[0x0][0x358] ;  /* 0x00006b00ff0477ac */ /* 0x000e6e0008000a00 */
[----:B------:R-:W0:Y:S08]  /*0040*/  LDC R9, c[0x0][0x360] ;  /* 0x0000d800ff097b82 */ /* 0x000e300000000800 */
[----:B------:R-:W2:Y:S08]  /*0050*/  LDC.64 R2, c[0x0][0x380] ;  /* 0x0000e000ff027b82 */ /* 0x000eb00000000a00 */
[----:B------:R-:W3:Y:S01]  /*0060*/  LDC.64 R4, c[0x0][0x388] ;  /* 0x0000e200ff047b82 */ /* 0x000ee20000000a00 */
[----:B0-----:R-:W-:-:S07]  /*0070*/  IMAD R9, R9, UR6, R0 ;  /* 0x0000000609097c24 */ /* 0x001fce000f8e0200 */
[----:B------:R-:W0:Y:S01]  /*0080*/  LDC.64 R6, c[0x0][0x390] ;  /* 0x0000e400ff067b82 */ /* 0x000e220000000a00 */
[----:B--2---:R-:W-:-:S06]  /*0090*/  IMAD.WIDE R2, R9, 0x4, R2 ;  /* 0x0000000409027825 */ /* 0x004fcc00078e0202 */
[----:B-1----:R-:W2:Y:S01]  /*00a0*/  LDG.E R2, desc[UR4][R2.64] ;  /* 0x0000000402027981 */ /* 0x002ea2000c1e1900 */
[----:B---3--:R-:W-:-:S06]  /*00b0*/  IMAD.WIDE R4, R9, 0x4, R4 ;  /* 0x0000000409047825 */ /* 0x008fcc00078e0204 */
[----:B------:R-:W2:Y:S01]  /*00c0*/  LDG.E R5, desc[UR4][R4.64] ;  /* 0x0000000404057981 */ /* 0x000ea2000c1e1900 */
[----:B0-----:R-:W-:Y:S01]  /*00d0*/  IMAD.WIDE R6, R9, 0x4, R6 ;  /* 0x0000000409067825 */ /* 0x001fe200078e0206 */
[----:B--2---:R-:W-:-:S05]  /*00e0*/  IADD3 R9, PT, PT, R2, R5, RZ ;  /* 0x0000000502097210 */ /* 0x004fca0007ffe0ff */
[----:B------:R-:W-:Y:S01]  /*00f0*/  STG.E desc[UR4][R6.64], R9 ;  /* 0x0000000906007986 */ /* 0x000fe2000c101904 */
[----:B------:R-:W-:Y:S05]  /*0100*/  EXIT ;  /* 0x000000000000794d */ /* 0x000fea0003800000 */
.L_x_0:
[----:B------:R-:W-:-:S00]  /*0110*/  BRA `(.L_x_0) ;  /* 0xfffffffc00fc7947 */ /* 0x000fc0000383ffff */
[----:B------:R-:W-:-:S00]  /*0120*/  NOP ;  /* 0x0000000000007918 */ /* 0x000fc00000000000 */
        /* <DEDUP_REMOVED lines=13> */
.L_x_1:


//--------------------- .nv.shared.reserved.0     --------------------------
	.section	.nv.shared.reserved.0,"aw",@nobits
	.weak		__nv_reservedSMEM_offset_0_alias
	.size		__nv_reservedSMEM_offset_0_alias, 0, 64
	.other		__nv_reservedSMEM_offset_0_alias,@"STO_CUDA_RESERVED_SHARED STV_DEFAULT"
__nv_reservedSMEM_offset_0_alias:
	.zero		0
	.zero		64


//--------------------- .nv.constant0._Z7vectsumPiS_S_ --------------------------
	.section	.nv.constant0._Z7vectsumPiS_S_,"a",@progbits
	.sectionflags	@""
	.align	4
.nv.constant0._Z7vectsumPiS_S_:
	.zero		920


//--------------------- SYMBOLS --------------------------

	.type		.nv.reservedSmem.offset0,@object
	.size		.nv.reservedSmem.offset0,0x4
